	.headerflags	@"EF_CUDA_TEXMODE_UNIFIED EF_CUDA_64BIT_ADDRESS EF_CUDA_ACCELERATORS EF_CUDA_SM90 EF_CUDA_VIRTUAL_SM(EF_CUDA_SM90)"
	.elftype	@"ET_EXEC"


//--------------------- .nv.info                  --------------------------
	.section	.nv.info,"",@"SHT_CUDA_INFO"
	.align	4


	//----- nvinfo : EIATTR_REGCOUNT
	.align		4
        /*0000*/ 	.byte	0x04, 0x2f
        /*0002*/ 	.short	(.L_1 - .L_0)
	.align		4
.L_0:
        /*0004*/ 	.word	index@(triton_poi_fused_clone_4)
        /*0008*/ 	.word	0x0000000e


	//----- nvinfo : EIATTR_MIN_STACK_SIZE
	.align		4
.L_1:
        /*000c*/ 	.byte	0x04, 0x12
        /*000e*/ 	.short	(.L_3 - .L_2)
	.align		4
.L_2:
        /*0010*/ 	.word	index@(triton_poi_fused_clone_4)
        /*0014*/ 	.word	0x00000000


	//----- nvinfo : EIATTR_FRAME_SIZE
	.align		4
.L_3:
        /*0018*/ 	.byte	0x04, 0x11
        /*001a*/ 	.short	(.L_5 - .L_4)
	.align		4
.L_4:
        /*001c*/ 	.word	index@(triton_poi_fused_clone_4)
        /*0020*/ 	.word	0x00000000


	//----- nvinfo : EIATTR_MIN_STACK_SIZE
	.align		4
.L_5:
        /*0024*/ 	.byte	0x04, 0x12
        /*0026*/ 	.short	(.L_7 - .L_6)
	.align		4
.L_6:
        /*0028*/ 	.word	index@(triton_poi_fused_clone_4)
        /*002c*/ 	.word	0x00000000
.L_7:


//--------------------- .nv.info.triton_poi_fused_clone_4 --------------------------
	.section	.nv.info.triton_poi_fused_clone_4,"",@"SHT_CUDA_INFO"
	.sectionflags	@""
	.align	4


	//----- nvinfo : EIATTR_CUDA_API_VERSION
	.align		4
        /*0000*/ 	.byte	0x04, 0x37
        /*0002*/ 	.short	(.L_9 - .L_8)
.L_8:
        /*0004*/ 	.word	0x0000007c


	//----- nvinfo : EIATTR_KPARAM_INFO
	.align		4
.L_9:
        /*0008*/ 	.byte	0x04, 0x17
        /*000a*/ 	.short	(.L_11 - .L_10)
.L_10:
        /*000c*/ 	.word	0x00000000
        /*0010*/ 	.short	0x0002
        /*0012*/ 	.short	0x0010
        /*0014*/ 	.byte	0x00, 0xf0, 0x11, 0x00


	//----- nvinfo : EIATTR_KPARAM_INFO
	.align		4
.L_11:
        /*0018*/ 	.byte	0x04, 0x17
        /*001a*/ 	.short	(.L_13 - .L_12)
.L_12:
        /*001c*/ 	.word	0x00000000
        /*0020*/ 	.short	0x0001
        /*0022*/ 	.short	0x0008
        /*0024*/ 	.byte	0x00, 0xf4, 0x21, 0x00


	//----- nvinfo : EIATTR_KPARAM_INFO
	.align		4
.L_13:
        /*0028*/ 	.byte	0x04, 0x17
        /*002a*/ 	.short	(.L_15 - .L_14)
.L_14:
        /*002c*/ 	.word	0x00000000
        /*0030*/ 	.short	0x0000
        /*0032*/ 	.short	0x0000
        /*0034*/ 	.byte	0x00, 0xf4, 0x21, 0x00


	//----- nvinfo : EIATTR_SPARSE_MMA_MASK
	.align		4
.L_15:
        /*0038*/ 	.byte	0x03, 0x50
        /*003a*/ 	.short	0x0000


	//----- nvinfo : EIATTR_MAXREG_COUNT
	.align		4
        /*003c*/ 	.byte	0x03, 0x1b
        /*003e*/ 	.short	0x00ff


	//----- nvinfo : EIATTR_EXIT_INSTR_OFFSETS
	.align		4
        /*0040*/ 	.byte	0x04, 0x1c
        /*0042*/ 	.short	(.L_17 - .L_16)


	//   ....[0]....
.L_16:
        /*0044*/ 	.word	0x000001f0


	//   ....[1]....
        /*0048*/ 	.word	0x00000210


	//----- nvinfo : EIATTR_REQNTID
	.align		4
.L_17:
        /*004c*/ 	.byte	0x04, 0x10
        /*004e*/ 	.short	(.L_19 - .L_18)
.L_18:
        /*0050*/ 	.word	0x00000080
        /*0054*/ 	.word	0x00000001
        /*0058*/ 	.word	0x00000001


	//----- nvinfo : EIATTR_CRS_STACK_SIZE
	.align		4
.L_19:
        /*005c*/ 	.byte	0x04, 0x1e
        /*005e*/ 	.short	(.L_21 - .L_20)
.L_20:
        /*0060*/ 	.word	0x00000000


	//----- nvinfo : EIATTR_CBANK_PARAM_SIZE
	.align		4
.L_21:
        /*0064*/ 	.byte	0x03, 0x19
        /*0066*/ 	.short	0x0014


	//----- nvinfo : EIATTR_PARAM_CBANK
	.align		4
        /*0068*/ 	.byte	0x04, 0x0a
        /*006a*/ 	.short	(.L_23 - .L_22)
	.align		4
.L_22:
        /*006c*/ 	.word	index@(.nv.constant0.triton_poi_fused_clone_4)
        /*0070*/ 	.short	0x0210
        /*0072*/ 	.short	0x0014


	//----- nvinfo : EIATTR_SW_WAR
	.align		4
.L_23:
        /*0074*/ 	.byte	0x04, 0x36
        /*0076*/ 	.short	(.L_25 - .L_24)
.L_24:
        /*0078*/ 	.word	0x00000008
.L_25:


//--------------------- .nv.callgraph             --------------------------
	.section	.nv.callgraph,"",@"SHT_CUDA_CALLGRAPH"
	.align	4
	.sectionentsize	8
	.align		4
        /*0000*/ 	.word	0x00000000
	.align		4
        /*0004*/ 	.word	0xffffffff
	.align		4
        /*0008*/ 	.word	0x00000000
	.align		4
        /*000c*/ 	.word	0xfffffffe
	.align		4
        /*0010*/ 	.word	0x00000000
	.align		4
        /*0014*/ 	.word	0xfffffffd
	.align		4
        /*0018*/ 	.word	0x00000000
	.align		4
        /*001c*/ 	.word	0xfffffffc


//--------------------- .text.triton_poi_fused_clone_4 --------------------------
	.section	.text.triton_poi_fused_clone_4,"ax",@progbits
	.align	128
        .global         triton_poi_fused_clone_4
        .type           triton_poi_fused_clone_4,@function
        .size           triton_poi_fused_clone_4,(.L_x_3 - triton_poi_fused_clone_4)
        .other          triton_poi_fused_clone_4,@"STO_CUDA_ENTRY STV_DEFAULT"
triton_poi_fused_clone_4:
.text.triton_poi_fused_clone_4:
[----:B------:R-:W0:Y:S02]  /*0000*/  LDC R1, c[0x0][0x28] ;  /* 0x00000a00ff017b82 */ /* 0x000e240000000800 */
[----:B------:R-:W1:Y:S01]  /*0010*/  S2R R0, SR_TID.X ;  /* 0x0000000000007919 */ /* 0x000e620000002100 */
[----:B------:R-:W2:Y:S01]  /*0020*/  LDC.64 R4, c[0x0][0x218] ;  /* 0x00008600ff047b82 */ /* 0x000ea20000000a00 */
[----:B------:R-:W-:Y:S01]  /*0030*/  ULDC.64 UR4, c[0x0][0x208] ;  /* 0x0000820000047ab9 */ /* 0x000fe20000000a00 */
[----:B------:R-:W-:Y:S01]  /*0040*/  BSSY B0, `(.L_x_0) ;  /* 0x000001a000007945 */ /* 0x000fe20003800000 */
[----:B------:R-:W3:Y:S01]  /*0050*/  S2R R3, SR_CTAID.X ;  /* 0x0000000000037919 */ /* 0x000ee20000002500 */
[----:B-1----:R-:W-:Y:S02]  /*0060*/  LOP3.LUT R0, R0, 0x7f, RZ, 0xc0, !PT ;  /* 0x0000007f00007812 */ /* 0x002fe400078ec0ff */
[----:B---3--:R-:W-:-:S03]  /*0070*/  SHF.R.S32.HI R8, RZ, 0x18, R3 ;  /* 0x00000018ff087819 */ /* 0x008fc60000011403 */
[----:B------:R-:W-:Y:S02]  /*0080*/  IMAD R7, R3, 0x80, R0 ;  /* 0x0000008003077824 */ /* 0x000fe400078e0200 */
[----:B------:R-:W1:Y:S01]  /*0090*/  LDC.64 R2, c[0x0][0x210] ;  /* 0x00008400ff027b82 */ /* 0x000e620000000a00 */
[----:B------:R-:W-:Y:S01]  /*00a0*/  SGXT R8, R8, 0x1 ;  /* 0x000000010808781a */ /* 0x000fe20000000200 */
[C---:B--2---:R-:W-:Y:S01]  /*00b0*/  IMAD.WIDE R4, R7.reuse, 0x4, R4 ;  /* 0x0000000407047825 */ /* 0x044fe200078e0204 */
[----:B------:R-:W-:Y:S02]  /*00c0*/  SHF.R.S32.HI R0, RZ, 0x1f, R7 ;  /* 0x0000001fff007819 */ /* 0x000fe40000011407 */
[-C--:B------:R-:W-:Y:S02]  /*00d0*/  LEA.HI R8, R8, R7.reuse, RZ, 0x6 ;  /* 0x0000000708087211 */ /* 0x080fe400078f30ff */
[----:B------:R-:W-:Y:S02]  /*00e0*/  LEA.HI R0, R0, R7, RZ, 0x2 ;  /* 0x0000000700007211 */ /* 0x000fe400078f10ff */
[----:B------:R-:W-:-:S02]  /*00f0*/  ISETP.GE.AND P0, PT, R7, 0x100, PT ;  /* 0x000001000700780c */ /* 0x000fc40003f06270 */
[--C-:B------:R-:W-:Y:S02]  /*0100*/  SHF.R.S32.HI R6, RZ, 0x2, R0.reuse ;  /* 0x00000002ff067819 */ /* 0x100fe40000011400 */
[----:B------:R-:W-:Y:S02]  /*0110*/  SHF.R.S32.HI R9, RZ, 0x1f, R0 ;  /* 0x0000001fff097819 */ /* 0x000fe40000011400 */
[----:B------:R-:W-:Y:S02]  /*0120*/  LOP3.LUT R0, R0, 0xfffffffc, RZ, 0xc0, !PT ;  /* 0xfffffffc00007812 */ /* 0x000fe400078ec0ff */
[----:B------:R-:W-:Y:S02]  /*0130*/  LEA.HI R9, R9, R6, RZ, 0x4 ;  /* 0x0000000609097211 */ /* 0x000fe400078f20ff */
[----:B------:R-:W-:Y:S01]  /*0140*/  SHF.R.S32.HI R11, RZ, 0x6, R8 ;  /* 0x00000006ff0b7819 */ /* 0x000fe20000011408 */
[----:B------:R-:W-:Y:S01]  /*0150*/  IMAD.IADD R0, R7, 0x1, -R0 ;  /* 0x0000000107007824 */ /* 0x000fe200078e0a00 */
[----:B------:R-:W-:Y:S01]  /*0160*/  LOP3.LUT R9, R9, 0xffffff0, RZ, 0xc0, !PT ;  /* 0x0ffffff009097812 */ /* 0x000fe200078ec0ff */
[----:B------:R-:W-:-:S02]  /*0170*/  IMAD.MOV.U32 R7, RZ, RZ, RZ ;  /* 0x000000ffff077224 */ /* 0x000fc400078e00ff */
[----:B------:R-:W-:Y:S02]  /*0180*/  IMAD R0, R11, 0x4, R0 ;  /* 0x000000040b007824 */ /* 0x000fe400078e0200 */
[----:B------:R-:W-:-:S04]  /*0190*/  IMAD.IADD R9, R6, 0x1, -R9 ;  /* 0x0000000106097824 */ /* 0x000fc800078e0a09 */
[----:B------:R-:W-:-:S04]  /*01a0*/  IMAD R9, R9, 0x10, R0 ;  /* 0x0000001009097824 */ /* 0x000fc800078e0200 */
[----:B-1----:R-:W-:Y:S01]  /*01b0*/  IMAD.WIDE R2, R9, 0x4, R2 ;  /* 0x0000000409027825 */ /* 0x002fe200078e0202 */
[----:B------:R-:W-:Y:S06]  /*01c0*/  @P0 BRA `(.L_x_1) ;  /* 0x0000000000040947 */ /* 0x000fec0003800000 */
[----:B------:R1:W5:Y:S02]  /*01d0*/  LDG.E R7, desc[UR4][R2.64] ;  /* 0x0000000402077981 */ /* 0x000364000c1e1900 */
.L_x_1:
[----:B------:R-:W-:Y:S05]  /*01e0*/  BSYNC B0 ;  /* 0x0000000000007941 */ /* 0x000fea0003800000 */
.L_x_0:
[----:B------:R-:W-:Y:S05]  /*01f0*/  @P0 EXIT ;  /* 0x000000000000094d */ /* 0x000fea0003800000 */
[----:B-----5:R-:W-:Y:S01]  /*0200*/  STG.E desc[UR4][R4.64], R7 ;  /* 0x0000000704007986 */ /* 0x020fe2000c101904 */
[----:B------:R-:W-:Y:S05]  /*0210*/  EXIT ;  /* 0x000000000000794d */ /* 0x000fea0003800000 */
.L_x_2:
[----:B------:R-:W-:-:S00]  /*0220*/  BRA `(.L_x_2) ;  /* 0xfffffffc00fc7947 */ /* 0x000fc0000383ffff */
[----:B------:R-:W-:-:S00]  /*0230*/  NOP ;  /* 0x0000000000007918 */ /* 0x000fc00000000000 */
        /* <DEDUP_REMOVED lines=12> */
.L_x_3:


//--------------------- .nv.constant0.triton_poi_fused_clone_4 --------------------------
	.section	.nv.constant0.triton_poi_fused_clone_4,"a",@progbits
	.sectionflags	@""
	.align	4
.nv.constant0.triton_poi_fused_clone_4:
	.zero		548
